//
// Generated by NVIDIA NVVM Compiler
//
// Compiler Build ID: CL-36424714
// Cuda compilation tools, release 13.0, V13.0.88
// Based on NVVM 20.0.0
//

.version 9.0
.target sm_100
.address_size 64

	// .globl	find_closest_saturated_nodes

.visible .entry find_closest_saturated_nodes(
	.param .u64 .ptr .align 1 find_closest_saturated_nodes_param_0,
	.param .u64 .ptr .align 1 find_closest_saturated_nodes_param_1,
	.param .u64 .ptr .align 1 find_closest_saturated_nodes_param_2,
	.param .u64 .ptr .align 1 find_closest_saturated_nodes_param_3,
	.param .u64 .ptr .align 1 find_closest_saturated_nodes_param_4,
	.param .u32 find_closest_saturated_nodes_param_5,
	.param .u32 find_closest_saturated_nodes_param_6
)
{
	.reg .pred 	%p<26>;
	.reg .b32 	%r<93>;
	.reg .b32 	%f<146>;
	.reg .b64 	%rd<33>;

	ld.param.u64 	%rd13, [find_closest_saturated_nodes_param_0];
	ld.param.u64 	%rd15, [find_closest_saturated_nodes_param_1];
	ld.param.u64 	%rd16, [find_closest_saturated_nodes_param_3];
	ld.param.u64 	%rd14, [find_closest_saturated_nodes_param_4];
	ld.param.u32 	%r51, [find_closest_saturated_nodes_param_5];
	ld.param.u32 	%r50, [find_closest_saturated_nodes_param_6];
	cvta.to.global.u64 	%rd1, %rd16;
	cvta.to.global.u64 	%rd2, %rd15;
	mov.u32 	%r52, %ctaid.x;
	mov.u32 	%r53, %ntid.x;
	mov.u32 	%r54, %tid.x;
	mad.lo.s32 	%r1, %r52, %r53, %r54;
	setp.ge.s32 	%p1, %r1, %r51;
	@%p1 bra 	$L__BB0_43;
	cvta.to.global.u64 	%rd17, %rd13;
	shl.b32 	%r56, %r1, 1;
	mul.wide.s32 	%rd18, %r56, 4;
	add.s64 	%rd19, %rd17, %rd18;
	ld.global.nc.f32 	%f1, [%rd19];
	ld.global.nc.f32 	%f2, [%rd19+4];
	setp.lt.s32 	%p2, %r50, 1;
	mov.b32 	%r69, -1;
	@%p2 bra 	$L__BB0_42;
	and.b32  	%r2, %r50, 7;
	setp.lt.u32 	%p3, %r50, 8;
	mov.f32 	%f129, 0f7F7FFFFF;
	mov.b32 	%r69, -1;
	mov.b32 	%r85, 0;
	@%p3 bra 	$L__BB0_21;
	and.b32  	%r85, %r50, 2147483640;
	neg.s32 	%r67, %r85;
	add.s64 	%rd32, %rd2, 32;
	add.s64 	%rd31, %rd1, 16;
	mov.f32 	%f129, 0f7F7FFFFF;
	mov.b32 	%r69, -1;
$L__BB0_4:
	.pragma "nounroll";
	ld.global.nc.f32 	%f37, [%rd32+-32];
	ld.global.nc.f32 	%f38, [%rd32+-28];
	sub.f32 	%f39, %f1, %f37;
	abs.f32 	%f40, %f39;
	sub.f32 	%f41, %f2, %f38;
	abs.f32 	%f42, %f41;
	add.f32 	%f4, %f40, %f42;
	setp.geu.f32 	%p4, %f4, %f129;
	@%p4 bra 	$L__BB0_6;
	ld.global.nc.u32 	%r69, [%rd31+-16];
	mov.f32 	%f129, %f4;
$L__BB0_6:
	ld.global.nc.f32 	%f43, [%rd32+-24];
	ld.global.nc.f32 	%f44, [%rd32+-20];
	sub.f32 	%f45, %f1, %f43;
	abs.f32 	%f46, %f45;
	sub.f32 	%f47, %f2, %f44;
	abs.f32 	%f48, %f47;
	add.f32 	%f6, %f46, %f48;
	setp.geu.f32 	%p5, %f6, %f129;
	@%p5 bra 	$L__BB0_8;
	ld.global.nc.u32 	%r69, [%rd31+-12];
	mov.f32 	%f129, %f6;
$L__BB0_8:
	ld.global.nc.f32 	%f49, [%rd32+-16];
	ld.global.nc.f32 	%f50, [%rd32+-12];
	sub.f32 	%f51, %f1, %f49;
	abs.f32 	%f52, %f51;
	sub.f32 	%f53, %f2, %f50;
	abs.f32 	%f54, %f53;
	add.f32 	%f8, %f52, %f54;
	setp.geu.f32 	%p6, %f8, %f129;
	@%p6 bra 	$L__BB0_10;
	ld.global.nc.u32 	%r69, [%rd31+-8];
	mov.f32 	%f129, %f8;
$L__BB0_10:
	ld.global.nc.f32 	%f55, [%rd32+-8];
	ld.global.nc.f32 	%f56, [%rd32+-4];
	sub.f32 	%f57, %f1, %f55;
	abs.f32 	%f58, %f57;
	sub.f32 	%f59, %f2, %f56;
	abs.f32 	%f60, %f59;
	add.f32 	%f10, %f58, %f60;
	setp.geu.f32 	%p7, %f10, %f129;
	@%p7 bra 	$L__BB0_12;
	ld.global.nc.u32 	%r69, [%rd31+-4];
	mov.f32 	%f129, %f10;
$L__BB0_12:
	ld.global.nc.f32 	%f61, [%rd32];
	ld.global.nc.f32 	%f62, [%rd32+4];
	sub.f32 	%f63, %f1, %f61;
	abs.f32 	%f64, %f63;
	sub.f32 	%f65, %f2, %f62;
	abs.f32 	%f66, %f65;
	add.f32 	%f12, %f64, %f66;
	setp.geu.f32 	%p8, %f12, %f129;
	@%p8 bra 	$L__BB0_14;
	ld.global.nc.u32 	%r69, [%rd31];
	mov.f32 	%f129, %f12;
$L__BB0_14:
	ld.global.nc.f32 	%f67, [%rd32+8];
	ld.global.nc.f32 	%f68, [%rd32+12];
	sub.f32 	%f69, %f1, %f67;
	abs.f32 	%f70, %f69;
	sub.f32 	%f71, %f2, %f68;
	abs.f32 	%f72, %f71;
	add.f32 	%f14, %f70, %f72;
	setp.geu.f32 	%p9, %f14, %f129;
	@%p9 bra 	$L__BB0_16;
	ld.global.nc.u32 	%r69, [%rd31+4];
	mov.f32 	%f129, %f14;
$L__BB0_16:
	ld.global.nc.f32 	%f73, [%rd32+16];
	ld.global.nc.f32 	%f74, [%rd32+20];
	sub.f32 	%f75, %f1, %f73;
	abs.f32 	%f76, %f75;
	sub.f32 	%f77, %f2, %f74;
	abs.f32 	%f78, %f77;
	add.f32 	%f16, %f76, %f78;
	setp.geu.f32 	%p10, %f16, %f129;
	@%p10 bra 	$L__BB0_18;
	ld.global.nc.u32 	%r69, [%rd31+8];
	mov.f32 	%f129, %f16;
$L__BB0_18:
	ld.global.nc.f32 	%f79, [%rd32+24];
	ld.global.nc.f32 	%f80, [%rd32+28];
	sub.f32 	%f81, %f1, %f79;
	abs.f32 	%f82, %f81;
	sub.f32 	%f83, %f2, %f80;
	abs.f32 	%f84, %f83;
	add.f32 	%f18, %f82, %f84;
	setp.geu.f32 	%p11, %f18, %f129;
	@%p11 bra 	$L__BB0_20;
	ld.global.nc.u32 	%r69, [%rd31+12];
	mov.f32 	%f129, %f18;
$L__BB0_20:
	add.s32 	%r67, %r67, 8;
	add.s64 	%rd32, %rd32, 64;
	add.s64 	%rd31, %rd31, 32;
	setp.ne.s32 	%p12, %r67, 0;
	@%p12 bra 	$L__BB0_4;
$L__BB0_21:
	setp.eq.s32 	%p13, %r2, 0;
	@%p13 bra 	$L__BB0_42;
	and.b32  	%r27, %r50, 3;
	setp.lt.u32 	%p14, %r2, 4;
	@%p14 bra 	$L__BB0_32;
	shl.b32 	%r62, %r85, 1;
	mul.wide.u32 	%rd20, %r62, 4;
	add.s64 	%rd9, %rd2, %rd20;
	ld.global.nc.f32 	%f85, [%rd9];
	ld.global.nc.f32 	%f86, [%rd9+4];
	sub.f32 	%f87, %f1, %f85;
	abs.f32 	%f88, %f87;
	sub.f32 	%f89, %f2, %f86;
	abs.f32 	%f90, %f89;
	add.f32 	%f21, %f88, %f90;
	setp.geu.f32 	%p15, %f21, %f129;
	mul.wide.u32 	%rd21, %r85, 4;
	add.s64 	%rd10, %rd1, %rd21;
	@%p15 bra 	$L__BB0_25;
	ld.global.nc.u32 	%r69, [%rd10];
	mov.f32 	%f129, %f21;
$L__BB0_25:
	ld.global.nc.f32 	%f91, [%rd9+8];
	ld.global.nc.f32 	%f92, [%rd9+12];
	sub.f32 	%f93, %f1, %f91;
	abs.f32 	%f94, %f93;
	sub.f32 	%f95, %f2, %f92;
	abs.f32 	%f96, %f95;
	add.f32 	%f23, %f94, %f96;
	setp.geu.f32 	%p16, %f23, %f129;
	@%p16 bra 	$L__BB0_27;
	ld.global.nc.u32 	%r69, [%rd10+4];
	mov.f32 	%f129, %f23;
$L__BB0_27:
	ld.global.nc.f32 	%f97, [%rd9+16];
	ld.global.nc.f32 	%f98, [%rd9+20];
	sub.f32 	%f99, %f1, %f97;
	abs.f32 	%f100, %f99;
	sub.f32 	%f101, %f2, %f98;
	abs.f32 	%f102, %f101;
	add.f32 	%f25, %f100, %f102;
	setp.geu.f32 	%p17, %f25, %f129;
	@%p17 bra 	$L__BB0_29;
	ld.global.nc.u32 	%r69, [%rd10+8];
	mov.f32 	%f129, %f25;
$L__BB0_29:
	ld.global.nc.f32 	%f103, [%rd9+24];
	ld.global.nc.f32 	%f104, [%rd9+28];
	sub.f32 	%f105, %f1, %f103;
	abs.f32 	%f106, %f105;
	sub.f32 	%f107, %f2, %f104;
	abs.f32 	%f108, %f107;
	add.f32 	%f27, %f106, %f108;
	setp.geu.f32 	%p18, %f27, %f129;
	@%p18 bra 	$L__BB0_31;
	ld.global.nc.u32 	%r69, [%rd10+12];
	mov.f32 	%f129, %f27;
$L__BB0_31:
	add.s32 	%r85, %r85, 4;
$L__BB0_32:
	setp.eq.s32 	%p19, %r27, 0;
	@%p19 bra 	$L__BB0_42;
	setp.eq.s32 	%p20, %r27, 1;
	@%p20 bra 	$L__BB0_39;
	shl.b32 	%r64, %r85, 1;
	mul.wide.u32 	%rd22, %r64, 4;
	add.s64 	%rd11, %rd2, %rd22;
	ld.global.nc.f32 	%f109, [%rd11];
	ld.global.nc.f32 	%f110, [%rd11+4];
	sub.f32 	%f111, %f1, %f109;
	abs.f32 	%f112, %f111;
	sub.f32 	%f113, %f2, %f110;
	abs.f32 	%f114, %f113;
	add.f32 	%f30, %f112, %f114;
	setp.geu.f32 	%p21, %f30, %f129;
	mul.wide.u32 	%rd23, %r85, 4;
	add.s64 	%rd12, %rd1, %rd23;
	@%p21 bra 	$L__BB0_36;
	ld.global.nc.u32 	%r69, [%rd12];
	mov.f32 	%f129, %f30;
$L__BB0_36:
	ld.global.nc.f32 	%f115, [%rd11+8];
	ld.global.nc.f32 	%f116, [%rd11+12];
	sub.f32 	%f117, %f1, %f115;
	abs.f32 	%f118, %f117;
	sub.f32 	%f119, %f2, %f116;
	abs.f32 	%f120, %f119;
	add.f32 	%f32, %f118, %f120;
	setp.geu.f32 	%p22, %f32, %f129;
	@%p22 bra 	$L__BB0_38;
	ld.global.nc.u32 	%r69, [%rd12+4];
	mov.f32 	%f129, %f32;
$L__BB0_38:
	add.s32 	%r85, %r85, 2;
$L__BB0_39:
	and.b32  	%r65, %r50, 1;
	setp.eq.b32 	%p23, %r65, 1;
	not.pred 	%p24, %p23;
	@%p24 bra 	$L__BB0_42;
	shl.b32 	%r66, %r85, 1;
	mul.wide.u32 	%rd24, %r66, 4;
	add.s64 	%rd25, %rd2, %rd24;
	ld.global.nc.f32 	%f121, [%rd25];
	ld.global.nc.f32 	%f122, [%rd25+4];
	sub.f32 	%f123, %f1, %f121;
	abs.f32 	%f124, %f123;
	sub.f32 	%f125, %f2, %f122;
	abs.f32 	%f126, %f125;
	add.f32 	%f127, %f124, %f126;
	setp.geu.f32 	%p25, %f127, %f129;
	@%p25 bra 	$L__BB0_42;
	mul.wide.u32 	%rd26, %r85, 4;
	add.s64 	%rd27, %rd1, %rd26;
	ld.global.nc.u32 	%r69, [%rd27];
$L__BB0_42:
	cvta.to.global.u64 	%rd28, %rd14;
	mul.wide.s32 	%rd29, %r1, 4;
	add.s64 	%rd30, %rd28, %rd29;
	st.global.u32 	[%rd30], %r69;
$L__BB0_43:
	ret;

}


// ===== COMPILED SASS (sm_100) =====

	.target	sm_100

	.elftype	@"ET_EXEC"


//--------------------- .note.nv.tkinfo           --------------------------
	.section	.note.nv.tkinfo,"",@"SHT_NOTE"
	.sectionflags	@"SHF_NOTE_NV_TKINFO"
	.tkinfo
        /*0018*/ 	.word	0x00000002
        /*0030*/ 	.string	""
        /*0030*/ 	.string	"ptxas"
        /*0030*/ 	.string	"Cuda compilation tools, release 13.0, V13.0.88"
        /*0030*/ 	.string	"Build cuda_13.0.r13.0/compiler.36424714_0"
        /*0030*/ 	.string	"-arch sm_100 -m 64 "



//--------------------- .note.nv.cuinfo           --------------------------
	.section	.note.nv.cuinfo,"",@"SHT_NOTE"
	.sectionflags	@"SHF_NOTE_NV_CUINFO"
        /*0018*/ 	.short	0x0002
        /*001a*/ 	.short	0x0064
        /*001c*/ 	.short	0x0082
	.zero		2


//--------------------- .nv.info                  --------------------------
	.section	.nv.info,"",@"SHT_CUDA_INFO"
	.align	4


	//----- nvinfo : EIATTR_REGCOUNT
	.align		4
        /*0000*/ 	.byte	0x04, 0x2f
        /*0002*/ 	.short	(.L_1 - .L_0)
	.align		4
.L_0:
        /*0004*/ 	.word	index@(find_closest_saturated_nodes)
        /*0008*/ 	.word	0x00000015


	//----- nvinfo : EIATTR_FRAME_SIZE
	.align		4
.L_1:
        /*000c*/ 	.byte	0x04, 0x11
        /*000e*/ 	.short	(.L_3 - .L_2)
	.align		4
.L_2:
        /*0010*/ 	.word	index@(find_closest_saturated_nodes)
        /*0014*/ 	.word	0x00000000


	//----- nvinfo : EIATTR_MIN_STACK_SIZE
	.align		4
.L_3:
        /*0018*/ 	.byte	0x04, 0x12
        /*001a*/ 	.short	(.L_5 - .L_4)
	.align		4
.L_4:
        /*001c*/ 	.word	index@(find_closest_saturated_nodes)
        /*0020*/ 	.word	0x00000000
.L_5:


//--------------------- .nv.compat                --------------------------
	.section	.nv.compat,"",@"SHT_CUDA_COMPAT_INFO"
	.align	4
        /*0000*/ 	.byte	0x02, 0x09, 0x00, 0x00, 0x02, 0x02, 0x01, 0x00, 0x02, 0x05, 0x05, 0x00, 0x03, 0x07, 0x01, 0x01
        /*0010*/ 	.byte	0x02, 0x03, 0x00, 0x00, 0x02, 0x06, 0x01, 0x00, 0x04, 0x0b, 0x08, 0x00, 0x09, 0x00, 0x00, 0x00
        /*0020*/ 	.byte	0x00, 0x00, 0x00, 0x00


//--------------------- .nv.info.find_closest_saturated_nodes --------------------------
	.section	.nv.info.find_closest_saturated_nodes,"",@"SHT_CUDA_INFO"
	.sectionflags	@""
	.align	4


	//----- nvinfo : EIATTR_CUDA_API_VERSION
	.align		4
        /*0000*/ 	.byte	0x04, 0x37
        /*0002*/ 	.short	(.L_7 - .L_6)
.L_6:
        /*0004*/ 	.word	0x00000082


	//----- nvinfo : EIATTR_KPARAM_INFO
	.align		4
.L_7:
        /*0008*/ 	.byte	0x04, 0x17
        /*000a*/ 	.short	(.L_9 - .L_8)
.L_8:
        /*000c*/ 	.word	0x00000000
        /*0010*/ 	.short	0x0006
        /*0012*/ 	.short	0x002c
        /*0014*/ 	.byte	0x00, 0xf0, 0x11, 0x00


	//----- nvinfo : EIATTR_KPARAM_INFO
	.align		4
.L_9:
        /*0018*/ 	.byte	0x04, 0x17
        /*001a*/ 	.short	(.L_11 - .L_10)
.L_10:
        /*001c*/ 	.word	0x00000000
        /*0020*/ 	.short	0x0005
        /*0022*/ 	.short	0x0028
        /*0024*/ 	.byte	0x00, 0xf0, 0x11, 0x00


	//----- nvinfo : EIATTR_KPARAM_INFO
	.align		4
.L_11:
        /*0028*/ 	.byte	0x04, 0x17
        /*002a*/ 	.short	(.L_13 - .L_12)
.L_12:
        /*002c*/ 	.word	0x00000000
        /*0030*/ 	.short	0x0004
        /*0032*/ 	.short	0x0020
        /*0034*/ 	.byte	0x00, 0xf5, 0x21, 0x00


	//----- nvinfo : EIATTR_KPARAM_INFO
	.align		4
.L_13:
        /*0038*/ 	.byte	0x04, 0x17
        /*003a*/ 	.short	(.L_15 - .L_14)
.L_14:
        /*003c*/ 	.word	0x00000000
        /*0040*/ 	.short	0x0003
        /*0042*/ 	.short	0x0018
        /*0044*/ 	.byte	0x00, 0xf5, 0x21, 0x00


	//----- nvinfo : EIATTR_KPARAM_INFO
	.align		4
.L_15:
        /*0048*/ 	.byte	0x04, 0x17
        /*004a*/ 	.short	(.L_17 - .L_16)
.L_16:
        /*004c*/ 	.word	0x00000000
        /*0050*/ 	.short	0x0002
        /*0052*/ 	.short	0x0010
        /*0054*/ 	.byte	0x00, 0xf5, 0x21, 0x00


	//----- nvinfo : EIATTR_KPARAM_INFO
	.align		4
.L_17:
        /*0058*/ 	.byte	0x04, 0x17
        /*005a*/ 	.short	(.L_19 - .L_18)
.L_18:
        /*005c*/ 	.word	0x00000000
        /*0060*/ 	.short	0x0001
        /*0062*/ 	.short	0x0008
        /*0064*/ 	.byte	0x00, 0xf5, 0x21, 0x00


	//----- nvinfo : EIATTR_KPARAM_INFO
	.align		4
.L_19:
        /*0068*/ 	.byte	0x04, 0x17
        /*006a*/ 	.short	(.L_21 - .L_20)
.L_20:
        /*006c*/ 	.word	0x00000000
        /*0070*/ 	.short	0x0000
        /*0072*/ 	.short	0x0000
        /*0074*/ 	.byte	0x00, 0xf5, 0x21, 0x00


	//----- nvinfo : EIATTR_SPARSE_MMA_MASK
	.align		4
.L_21:
        /*0078*/ 	.byte	0x03, 0x50
        /*007a*/ 	.short	0x0000


	//----- nvinfo : EIATTR_MAXREG_COUNT
	.align		4
        /*007c*/ 	.byte	0x03, 0x1b
        /*007e*/ 	.short	0x00ff


	//----- nvinfo : EIATTR_MERCURY_ISA_VERSION
	.align		4
        /*0080*/ 	.byte	0x03, 0x5f
        /*0082*/ 	.short	0x0101


	//----- nvinfo : EIATTR_VRC_CTA_INIT_COUNT
	.align		4
        /*0084*/ 	.byte	0x02, 0x4a
	.zero		1
	.zero		1


	//----- nvinfo : EIATTR_EXIT_INSTR_OFFSETS
	.align		4
        /*0088*/ 	.byte	0x04, 0x1c
        /*008a*/ 	.short	(.L_23 - .L_22)


	//   ....[0]....
.L_22:
        /*008c*/ 	.word	0x00000070


	//   ....[1]....
        /*0090*/ 	.word	0x00000cb0


	//----- nvinfo : EIATTR_CRS_STACK_SIZE
	.align		4
.L_23:
        /*0094*/ 	.byte	0x04, 0x1e
        /*0096*/ 	.short	(.L_25 - .L_24)
.L_24:
        /*0098*/ 	.word	0x00000000


	//----- nvinfo : EIATTR_CBANK_PARAM_SIZE
	.align		4
.L_25:
        /*009c*/ 	.byte	0x03, 0x19
        /*009e*/ 	.short	0x0030


	//----- nvinfo : EIATTR_PARAM_CBANK
	.align		4
        /*00a0*/ 	.byte	0x04, 0x0a
        /*00a2*/ 	.short	(.L_27 - .L_26)
	.align		4
.L_26:
        /*00a4*/ 	.word	index@(.nv.constant0.find_closest_saturated_nodes)
        /*00a8*/ 	.short	0x0380
        /*00aa*/ 	.short	0x0030


	//----- nvinfo : EIATTR_SW_WAR
	.align		4
.L_27:
        /*00ac*/ 	.byte	0x04, 0x36
        /*00ae*/ 	.short	(.L_29 - .L_28)
.L_28:
        /*00b0*/ 	.word	0x00000008
.L_29:


//--------------------- .nv.callgraph             --------------------------
	.section	.nv.callgraph,"",@"SHT_CUDA_CALLGRAPH"
	.align	4
	.sectionentsize	8
	.align		4
        /*0000*/ 	.word	0x00000000
	.align		4
        /*0004*/ 	.word	0xffffffff
	.align		4
        /*0008*/ 	.word	0x00000000
	.align		4
        /*000c*/ 	.word	0xfffffffe
	.align		4
        /*0010*/ 	.word	0x00000000
	.align		4
        /*0014*/ 	.word	0xfffffffd
	.align		4
        /*0018*/ 	.word	0x00000000
	.align		4
        /*001c*/ 	.word	0xfffffffc


//--------------------- .text.find_closest_saturated_nodes --------------------------
	.section	.text.find_closest_saturated_nodes,"ax",@progbits
	.align	128
        .global         find_closest_saturated_nodes
        .type           find_closest_saturated_nodes,@function
        .size           find_closest_saturated_nodes,(.L_x_7 - find_closest_saturated_nodes)
        .other          find_closest_saturated_nodes,@"STO_CUDA_ENTRY STV_DEFAULT"
find_closest_saturated_nodes:
.text.find_closest_saturated_nodes:
[----:B------:R-:W-:Y:S01]  /*0000*/  LDC R1, c[0x0][0x37c] ;  /* 0x0000df00ff017b82 */ /* 0x000fe20000000800 */
[----:B------:R-:W0:Y:S07]  /*0010*/  S2R R3, SR_TID.X ;  /* 0x0000000000037919 */ /* 0x000e2e0000002100 */
[----:B------:R-:W0:Y:S01]  /*0020*/  S2UR UR4, SR_CTAID.X ;  /* 0x00000000000479c3 */ /* 0x000e220000002500 */
[----:B------:R-:W1:Y:S07]  /*0030*/  LDCU UR5, c[0x0][0x3a8] ;  /* 0x00007500ff0577ac */ /* 0x000e6e0008000800 */
[----:B------:R-:W0:Y:S02]  /*0040*/  LDC R0, c[0x0][0x360] ;  /* 0x0000d800ff007b82 */ /* 0x000e240000000800 */
[----:B0-----:R-:W-:-:S05]  /*0050*/  IMAD R0, R0, UR4, R3 ;  /* 0x0000000400007c24 */ /* 0x001fca000f8e0203 */
[----:B-1----:R-:W-:-:S13]  /*0060*/  ISETP.GE.AND P0, PT, R0, UR5, PT ;  /* 0x0000000500007c0c */ /* 0x002fda000bf06270 */
[----:B------:R-:W-:Y:S05]  /*0070*/  @P0 EXIT ;  /* 0x000000000000094d */ /* 0x000fea0003800000 */
[----:B------:R-:W0:Y:S01]  /*0080*/  LDCU UR4, c[0x0][0x3ac] ;  /* 0x00007580ff0477ac */ /* 0x000e220008000800 */
[----:B------:R-:W1:Y:S01]  /*0090*/  LDC.64 R8, c[0x0][0x380] ;  /* 0x0000e000ff087b82 */ /* 0x000e620000000a00 */
[----:B------:R-:W-:Y:S02]  /*00a0*/  SHF.L.U32 R3, R0, 0x1, RZ ;  /* 0x0000000100037819 */ /* 0x000fe400000006ff */
[----:B------:R-:W-:Y:S01]  /*00b0*/  MOV R2, 0xffffffff ;  /* 0xffffffff00027802 */ /* 0x000fe20000000f00 */
[----:B------:R-:W2:Y:S01]  /*00c0*/  LDCU.64 UR14, c[0x0][0x358] ;  /* 0x00006b00ff0e77ac */ /* 0x000ea20008000a00 */
[----:B0-----:R-:W-:Y:S01]  /*00d0*/  UISETP.GE.AND UP0, UPT, UR4, 0x1, UPT ;  /* 0x000000010400788c */ /* 0x001fe2000bf06270 */
[----:B-1----:R-:W-:-:S08]  /*00e0*/  IMAD.WIDE R8, R3, 0x4, R8 ;  /* 0x0000000403087825 */ /* 0x002fd000078e0208 */
[----:B--2---:R-:W-:Y:S05]  /*00f0*/  BRA.U !UP0, `(.L_x_0) ;  /* 0x0000000908e07547 */ /* 0x004fea000b800000 */
[----:B------:R0:W5:Y:S04]  /*0100*/  LDG.E.CONSTANT R3, desc[UR14][R8.64] ;  /* 0x0000000e08037981 */ /* 0x000168000c1e9900 */
[----:B------:R0:W5:Y:S01]  /*0110*/  LDG.E.CONSTANT R6, desc[UR14][R8.64+0x4] ;  /* 0x0000040e08067981 */ /* 0x000162000c1e9900 */
[----:B------:R-:W-:Y:S01]  /*0120*/  UISETP.GE.U32.AND UP1, UPT, UR4, 0x8, UPT ;  /* 0x000000080400788c */ /* 0x000fe2000bf26070 */
[----:B------:R-:W-:Y:S01]  /*0130*/  HFMA2 R4, -RZ, RZ, 0, 0 ;  /* 0x00000000ff047431 */ /* 0x000fe200000001ff */
[----:B------:R-:W-:Y:S01]  /*0140*/  ULOP3.LUT UR12, UR4, 0x7, URZ, 0xc0, !UPT ;  /* 0x00000007040c7892 */ /* 0x000fe2000f8ec0ff */
[----:B------:R-:W-:Y:S02]  /*0150*/  MOV R5, 0x7f7fffff ;  /* 0x7f7fffff00057802 */ /* 0x000fe40000000f00 */
[----:B------:R-:W-:Y:S01]  /*0160*/  MOV R2, 0xffffffff ;  /* 0xffffffff00027802 */ /* 0x000fe20000000f00 */
[----:B------:R-:W-:-:S03]  /*0170*/  UISETP.NE.AND UP0, UPT, UR12, URZ, UPT ;  /* 0x000000ff0c00728c */ /* 0x000fc6000bf05270 */
[----:B0-----:R-:W-:Y:S08]  /*0180*/  BRA.U !UP1, `(.L_x_1) ;  /* 0x0000000509607547 */ /* 0x001ff0000b800000 */
[----:B------:R-:W0:Y:S01]  /*0190*/  LDCU.64 UR8, c[0x0][0x388] ;  /* 0x00007100ff0877ac */ /* 0x000e220008000a00 */
[----:B------:R-:W-:Y:S02]  /*01a0*/  MOV R5, 0x7f7fffff ;  /* 0x7f7fffff00057802 */ /* 0x000fe40000000f00 */
[----:B------:R-:W-:Y:S01]  /*01b0*/  MOV R2, 0xffffffff ;  /* 0xffffffff00027802 */ /* 0x000fe20000000f00 */
[----:B------:R-:W1:Y:S01]  /*01c0*/  LDCU.64 UR10, c[0x0][0x398] ;  /* 0x00007300ff0a77ac */ /* 0x000e620008000a00 */
[----:B------:R-:W-:-:S06]  /*01d0*/  ULOP3.LUT UR4, UR4, 0x7ffffff8, URZ, 0xc0, !UPT ;  /* 0x7ffffff804047892 */ /* 0x000fcc000f8ec0ff */
[----:B------:R-:W-:Y:S01]  /*01e0*/  MOV R4, UR4 ;  /* 0x0000000400047c02 */ /* 0x000fe20008000f00 */
[----:B0-----:R-:W-:Y:S02]  /*01f0*/  UIADD3 UR7, UP1, UPT, UR8, 0x20, URZ ;  /* 0x0000002008077890 */ /* 0x001fe4000ff3e0ff */
[----:B-1----:R-:W-:Y:S02]  /*0200*/  UIADD3 UR5, UP2, UPT, UR10, 0x10, URZ ;  /* 0x000000100a057890 */ /* 0x002fe4000ff5e0ff */
[----:B------:R-:W-:Y:S02]  /*0210*/  UIADD3.X UR8, UPT, UPT, URZ, UR9, URZ, UP1, !UPT ;  /* 0x00000009ff087290 */ /* 0x000fe40008ffe4ff */
[----:B------:R-:W-:Y:S01]  /*0220*/  MOV R8, UR7 ;  /* 0x0000000700087c02 */ /* 0x000fe20008000f00 */
[----:B------:R-:W-:Y:S01]  /*0230*/  UIADD3.X UR6, UPT, UPT, URZ, UR11, URZ, UP2, !UPT ;  /* 0x0000000bff067290 */ /* 0x000fe200097fe4ff */
[----:B------:R-:W-:Y:S01]  /*0240*/  MOV R14, UR5 ;  /* 0x00000005000e7c02 */ /* 0x000fe20008000f00 */
[----:B------:R-:W-:Y:S01]  /*0250*/  UIADD3 UR9, UPT, UPT, -UR4, URZ, URZ ;  /* 0x000000ff04097290 */ /* 0x000fe2000fffe1ff */
[----:B------:R-:W-:-:S03]  /*0260*/  MOV R9, UR8 ;  /* 0x0000000800097c02 */ /* 0x000fc60008000f00 */
[----:B------:R-:W-:-:S08]  /*0270*/  MOV R15, UR6 ;  /* 0x00000006000f7c02 */ /* 0x000fd00008000f00 */
.L_x_2:
[----:B0-----:R-:W2:Y:S04]  /*0280*/  LDG.E.CONSTANT R10, desc[UR14][R8.64+-0x20] ;  /* 0xffffe00e080a7981 */ /* 0x001ea8000c1e9900 */
[----:B------:R-:W3:Y:S04]  /*0290*/  LDG.E.CONSTANT R7, desc[UR14][R8.64+-0x1c] ;  /* 0xffffe40e08077981 */ /* 0x000ee8000c1e9900 */
[----:B------:R-:W4:Y:S04]  /*02a0*/  LDG.E.CONSTANT R12, desc[UR14][R8.64+-0x18] ;  /* 0xffffe80e080c7981 */ /* 0x000f28000c1e9900 */
[----:B------:R-:W4:Y:S01]  /*02b0*/  LDG.E.CONSTANT R13, desc[UR14][R8.64+-0x14] ;  /* 0xffffec0e080d7981 */ /* 0x000f22000c1e9900 */
[----:B------:R-:W-:Y:S01]  /*02c0*/  MOV R11, R15 ;  /* 0x0000000f000b7202 */ /* 0x000fe20000000f00 */
[----:B--2--5:R-:W-:Y:S01]  /*02d0*/  FADD R10, R3, -R10 ;  /* 0x8000000a030a7221 */ /* 0x024fe20000000000 */
[----:B---3--:R-:W-:-:S04]  /*02e0*/  FADD R7, R6, -R7 ;  /* 0x8000000706077221 */ /* 0x008fc80000000000 */
[----:B------:R-:W-:Y:S01]  /*02f0*/  FADD R16, |R10|, |R7| ;  /* 0x400000070a107221 */ /* 0x000fe20000000200 */
[----:B------:R-:W-:Y:S01]  /*0300*/  MOV R10, R14 ;  /* 0x0000000e000a7202 */ /* 0x000fe20000000f00 */
[----:B------:R-:W2:Y:S03]  /*0310*/  LDG.E.CONSTANT R7, desc[UR14][R8.64+-0xc] ;  /* 0xfffff40e08077981 */ /* 0x000ea6000c1e9900 */
[----:B------:R-:W-:Y:S01]  /*0320*/  FSETP.GEU.AND P0, PT, R16, R5, PT ;  /* 0x000000051000720b */ /* 0x000fe20003f0e000 */
[----:B------:R-:W3:-:S12]  /*0330*/  LDG.E.CONSTANT R14, desc[UR14][R8.64+-0x10] ;  /* 0xfffff00e080e7981 */ /* 0x000ed8000c1e9900 */
[----:B------:R0:W2:Y:S01]  /*0340*/  @!P0 LDG.E.CONSTANT R2, desc[UR14][R10.64+-0x10] ;  /* 0xfffff00e0a028981 */ /* 0x0000a2000c1e9900 */
[----:B----4-:R-:W-:Y:S01]  /*0350*/  FADD R12, R3, -R12 ;  /* 0x8000000c030c7221 */ /* 0x010fe20000000000 */
[----:B------:R-:W-:Y:S01]  /*0360*/  FADD R13, R6, -R13 ;  /* 0x8000000d060d7221 */ /* 0x000fe20000000000 */
[----:B------:R-:W-:-:S03]  /*0370*/  @!P0 MOV R5, R16 ;  /* 0x0000001000058202 */ /* 0x000fc60000000f00 */
[----:B------:R-:W-:Y:S02]  /*0380*/  FADD R18, |R12|, |R13| ;  /* 0x4000000d0c127221 */ /* 0x000fe40000000200 */
[----:B------:R-:W4:Y:S03]  /*0390*/  LDG.E.CONSTANT R12, desc[UR14][R8.64+-0x8] ;  /* 0xfffff80e080c7981 */ /* 0x000f26000c1e9900 */
[----:B------:R-:W-:Y:S01]  /*03a0*/  FSETP.GEU.AND P0, PT, R18, R5, PT ;  /* 0x000000051200720b */ /* 0x000fe20003f0e000 */
[----:B------:R-:W4:-:S12]  /*03b0*/  LDG.E.CONSTANT R13, desc[UR14][R8.64+-0x4] ;  /* 0xfffffc0e080d7981 */ /* 0x000f18000c1e9900 */
[----:B--2---:R0:W2:Y:S01]  /*03c0*/  @!P0 LDG.E.CONSTANT R2, desc[UR14][R10.64+-0xc] ;  /* 0xfffff40e0a028981 */ /* 0x0040a2000c1e9900 */
[----:B---3--:R-:W-:Y:S01]  /*03d0*/  FADD R14, R3, -R14 ;  /* 0x8000000e030e7221 */ /* 0x008fe20000000000 */
[----:B------:R-:W-:Y:S01]  /*03e0*/  FADD R7, R6, -R7 ;  /* 0x8000000706077221 */ /* 0x000fe20000000000 */
[----:B------:R-:W-:-:S03]  /*03f0*/  @!P0 MOV R5, R18 ;  /* 0x0000001200058202 */ /* 0x000fc60000000f00 */
[----:B------:R-:W-:Y:S02]  /*0400*/  FADD R16, |R14|, |R7| ;  /* 0x400000070e107221 */ /* 0x000fe40000000200 */
[----:B------:R-:W3:Y:S03]  /*0410*/  LDG.E.CONSTANT R14, desc[UR14][R8.64] ;  /* 0x0000000e080e7981 */ /* 0x000ee6000c1e9900 */
[----:B------:R-:W-:Y:S01]  /*0420*/  FSETP.GEU.AND P0, PT, R16, R5, PT ;  /* 0x000000051000720b */ /* 0x000fe20003f0e000 */
[----:B------:R-:W3:Y:S01]  /*0430*/  LDG.E.CONSTANT R7, desc[UR14][R8.64+0x4] ;  /* 0x0000040e08077981 */ /* 0x000ee2000c1e9900 */
[----:B----4-:R-:W-:Y:S01]  /*0440*/  FADD R12, R3, -R12 ;  /* 0x8000000c030c7221 */ /* 0x010fe20000000000 */
[----:B------:R-:W-:-:S04]  /*0450*/  FADD R13, R6, -R13 ;  /* 0x8000000d060d7221 */ /* 0x000fc80000000000 */
[----:B------:R-:W-:Y:S02]  /*0460*/  FADD R18, |R12|, |R13| ;  /* 0x4000000d0c127221 */ /* 0x000fe40000000200 */
[----:B------:R-:W4:Y:S04]  /*0470*/  LDG.E.CONSTANT R12, desc[UR14][R8.64+0x8] ;  /* 0x0000080e080c7981 */ /* 0x000f28000c1e9900 */
[----:B------:R-:W-:Y:S01]  /*0480*/  @!P0 MOV R5, R16 ;  /* 0x0000001000058202 */ /* 0x000fe20000000f00 */
[----:B------:R-:W4:Y:S04]  /*0490*/  LDG.E.CONSTANT R13, desc[UR14][R8.64+0xc] ;  /* 0x00000c0e080d7981 */ /* 0x000f28000c1e9900 */
[----:B--2---:R0:W2:Y:S01]  /*04a0*/  @!P0 LDG.E.CONSTANT R2, desc[UR14][R10.64+-0x8] ;  /* 0xfffff80e0a028981 */ /* 0x0040a2000c1e9900 */
[----:B------:R-:W-:Y:S01]  /*04b0*/  FSETP.GEU.AND P0, PT, R18, R5, PT ;  /* 0x000000051200720b */ /* 0x000fe20003f0e000 */
[----:B---3--:R-:W-:Y:S01]  /*04c0*/  FADD R14, R3, -R14 ;  /* 0x8000000e030e7221 */ /* 0x008fe20000000000 */
[----:B------:R-:W-:-:S11]  /*04d0*/  FADD R7, R6, -R7 ;  /* 0x8000000706077221 */ /* 0x000fd60000000000 */
[----:B------:R-:W-:Y:S01]  /*04e0*/  @!P0 MOV R5, R18 ;  /* 0x0000001200058202 */ /* 0x000fe20000000f00 */
[----:B------:R-:W-:Y:S02]  /*04f0*/  FADD R16, |R14|, |R7| ;  /* 0x400000070e107221 */ /* 0x000fe40000000200 */
[----:B------:R-:W3:Y:S01]  /*0500*/  LDG.E.CONSTANT R14, desc[UR14][R8.64+0x10] ;  /* 0x0000100e080e7981 */ /* 0x000ee2000c1e9900 */
[----:B----4-:R-:W-:-:S03]  /*0510*/  FADD R12, R3, -R12 ;  /* 0x8000000c030c7221 */ /* 0x010fc60000000000 */
[----:B------:R-:W4:Y:S04]  /*0520*/  LDG.E.CONSTANT R7, desc[UR14][R8.64+0x14] ;  /* 0x0000140e08077981 */ /* 0x000f28000c1e9900 */
[----:B--2---:R0:W2:Y:S01]  /*0530*/  @!P0 LDG.E.CONSTANT R2, desc[UR14][R10.64+-0x4] ;  /* 0xfffffc0e0a028981 */ /* 0x0040a2000c1e9900 */
[----:B------:R-:W-:Y:S01]  /*0540*/  FSETP.GEU.AND P0, PT, R16, R5, PT ;  /* 0x000000051000720b */ /* 0x000fe20003f0e000 */
[----:B------:R-:W-:-:S04]  /*0550*/  FADD R13, R6, -R13 ;  /* 0x8000000d060d7221 */ /* 0x000fc80000000000 */
[----:B------:R-:W-:Y:S02]  /*0560*/  FADD R18, |R12|, |R13| ;  /* 0x4000000d0c127221 */ /* 0x000fe40000000200 */
[----:B------:R-:W4:Y:S04]  /*0570*/  LDG.E.CONSTANT R12, desc[UR14][R8.64+0x18] ;  /* 0x0000180e080c7981 */ /* 0x000f28000c1e9900 */
[----:B------:R-:W4:Y:S02]  /*0580*/  LDG.E.CONSTANT R13, desc[UR14][R8.64+0x1c] ;  /* 0x00001c0e080d7981 */ /* 0x000f24000c1e9900 */
[----:B------:R-:W-:Y:S02]  /*0590*/  @!P0 MOV R5, R16 ;  /* 0x0000001000058202 */ /* 0x000fe40000000f00 */
[----:B--2---:R0:W2:Y:S02]  /*05a0*/  @!P0 LDG.E.CONSTANT R2, desc[UR14][R10.64] ;  /* 0x0000000e0a028981 */ /* 0x0040a4000c1e9900 */
[----:B------:R-:W-:Y:S01]  /*05b0*/  FSETP.GEU.AND P0, PT, R18, R5, PT ;  /* 0x000000051200720b */ /* 0x000fe20003f0e000 */
[----:B---3--:R-:W-:Y:S01]  /*05c0*/  FADD R14, R3, -R14 ;  /* 0x8000000e030e7221 */ /* 0x008fe20000000000 */
[----:B----4-:R-:W-:-:S04]  /*05d0*/  FADD R7, R6, -R7 ;  /* 0x8000000706077221 */ /* 0x010fc80000000000 */
[----:B------:R-:W-:-:S07]  /*05e0*/  FADD R14, |R14|, |R7| ;  /* 0x400000070e0e7221 */ /* 0x000fce0000000200 */
[----:B------:R-:W-:Y:S01]  /*05f0*/  @!P0 MOV R5, R18 ;  /* 0x0000001200058202 */ /* 0x000fe20000000f00 */
[----:B--2---:R0:W2:Y:S03]  /*0600*/  @!P0 LDG.E.CONSTANT R2, desc[UR14][R10.64+0x4] ;  /* 0x0000040e0a028981 */ /* 0x0040a6000c1e9900 */
[----:B------:R-:W-:Y:S01]  /*0610*/  FSETP.GEU.AND P0, PT, R14, R5, PT ;  /* 0x000000050e00720b */ /* 0x000fe20003f0e000 */
[----:B------:R-:W-:Y:S01]  /*0620*/  FADD R12, R3, -R12 ;  /* 0x8000000c030c7221 */ /* 0x000fe20000000000 */
[----:B------:R-:W-:-:S04]  /*0630*/  FADD R13, R6, -R13 ;  /* 0x8000000d060d7221 */ /* 0x000fc80000000000 */
[----:B------:R-:W-:-:S07]  /*0640*/  FADD R12, |R12|, |R13| ;  /* 0x4000000d0c0c7221 */ /* 0x000fce0000000200 */
[----:B------:R-:W-:Y:S01]  /*0650*/  @!P0 MOV R5, R14 ;  /* 0x0000000e00058202 */ /* 0x000fe20000000f00 */
[----:B--2---:R0:W2:Y:S03]  /*0660*/  @!P0 LDG.E.CONSTANT R2, desc[UR14][R10.64+0x8] ;  /* 0x0000080e0a028981 */ /* 0x0040a6000c1e9900 */
[----:B------:R-:W-:Y:S01]  /*0670*/  FSETP.GEU.AND P0, PT, R12, R5, PT ;  /* 0x000000050c00720b */ /* 0x000fe20003f0e000 */
[----:B------:R-:W-:-:S04]  /*0680*/  UIADD3 UR9, UPT, UPT, UR9, 0x8, URZ ;  /* 0x0000000809097890 */ /* 0x000fc8000fffe0ff */
[----:B------:R-:W-:Y:S01]  /*0690*/  UISETP.NE.AND UP1, UPT, UR9, URZ, UPT ;  /* 0x000000ff0900728c */ /* 0x000fe2000bf25270 */
[----:B------:R-:W-:-:S07]  /*06a0*/  IADD3 R8, P1, PT, R8, 0x40, RZ ;  /* 0x0000004008087810 */ /* 0x000fce0007f3e0ff */
[----:B--2---:R0:W5:Y:S01]  /*06b0*/  @!P0 LDG.E.CONSTANT R2, desc[UR14][R10.64+0xc] ;  /* 0x00000c0e0a028981 */ /* 0x004162000c1e9900 */
[----:B------:R-:W-:Y:S02]  /*06c0*/  IADD3 R14, P2, PT, R10, 0x20, RZ ;  /* 0x000000200a0e7810 */ /* 0x000fe40007f5e0ff */
[----:B------:R-:W-:Y:S02]  /*06d0*/  IADD3.X R9, PT, PT, RZ, R9, RZ, P1, !PT ;  /* 0x00000009ff097210 */ /* 0x000fe40000ffe4ff */
[----:B------:R-:W-:Y:S02]  /*06e0*/  IADD3.X R15, PT, PT, RZ, R11, RZ, P2, !PT ;  /* 0x0000000bff0f7210 */ /* 0x000fe400017fe4ff */
[----:B------:R-:W-:Y:S01]  /*06f0*/  @!P0 MOV R5, R12 ;  /* 0x0000000c00058202 */ /* 0x000fe20000000f00 */
[----:B------:R-:W-:Y:S06]  /*0700*/  BRA.U UP1, `(.L_x_2) ;  /* 0xfffffff901dc7547 */ /* 0x000fec000b83ffff */
.L_x_1:
[----:B------:R-:W-:Y:S05]  /*0710*/  BRA.U !UP0, `(.L_x_0) ;  /* 0x0000000508587547 */ /* 0x000fea000b800000 */
[----:B------:R-:W1:Y:S01]  /*0720*/  LDCU UR4, c[0x0][0x3ac] ;  /* 0x00007580ff0477ac */ /* 0x000e620008000800 */
[----:B------:R-:W-:Y:S02]  /*0730*/  UISETP.GE.U32.AND UP0, UPT, UR12, 0x4, UPT ;  /* 0x000000040c00788c */ /* 0x000fe4000bf06070 */
[----:B-1----:R-:W-:-:S04]  /*0740*/  ULOP3.LUT UR5, UR4, 0x3, URZ, 0xc0, !UPT ;  /* 0x0000000304057892 */ /* 0x002fc8000f8ec0ff */
[----:B------:R-:W-:-:S03]  /*0750*/  UISETP.NE.AND UP1, UPT, UR5, URZ, UPT ;  /* 0x000000ff0500728c */ /* 0x000fc6000bf25270 */
[----:B------:R-:W-:Y:S08]  /*0760*/  BRA.U !UP0, `(.L_x_3) ;  /* 0x0000000108987547 */ /* 0x000ff0000b800000 */
[----:B------:R-:W1:Y:S01]  /*0770*/  LDC.64 R8, c[0x0][0x388] ;  /* 0x0000e200ff087b82 */ /* 0x000e620000000a00 */
[----:B------:R-:W-:-:S07]  /*0780*/  SHF.L.U32 R7, R4, 0x1, RZ ;  /* 0x0000000104077819 */ /* 0x000fce00000006ff */
[----:B0-----:R-:W0:Y:S01]  /*0790*/  LDC.64 R10, c[0x0][0x398] ;  /* 0x0000e600ff0a7b82 */ /* 0x001e220000000a00 */
[----:B-1----:R-:W-:-:S05]  /*07a0*/  IMAD.WIDE.U32 R8, R7, 0x4, R8 ;  /* 0x0000000407087825 */ /* 0x002fca00078e0008 */
[----:B------:R-:W2:Y:S04]  /*07b0*/  LDG.E.CONSTANT R12, desc[UR14][R8.64] ;  /* 0x0000000e080c7981 */ /* 0x000ea8000c1e9900 */
[----:B------:R-:W3:Y:S04]  /*07c0*/  LDG.E.CONSTANT R7, desc[UR14][R8.64+0x4] ;  /* 0x0000040e08077981 */ /* 0x000ee8000c1e9900 */
[----:B------:R-:W4:Y:S04]  /*07d0*/  LDG.E.CONSTANT R14, desc[UR14][R8.64+0x8] ;  /* 0x0000080e080e7981 */ /* 0x000f28000c1e9900 */
[----:B------:R-:W4:Y:S01]  /*07e0*/  LDG.E.CONSTANT R13, desc[UR14][R8.64+0xc] ;  /* 0x00000c0e080d7981 */ /* 0x000f22000c1e9900 */
[----:B0-----:R-:W-:-:S04]  /*07f0*/  IMAD.WIDE.U32 R10, R4, 0x4, R10 ;  /* 0x00000004040a7825 */ /* 0x001fc800078e000a */
[----:B--2--5:R-:W-:Y:S01]  /*0800*/  FADD R12, R3, -R12 ;  /* 0x8000000c030c7221 */ /* 0x024fe20000000000 */
[----:B---3--:R-:W-:-:S04]  /*0810*/  FADD R7, R6, -R7 ;  /* 0x8000000706077221 */ /* 0x008fc80000000000 */
[----:B------:R-:W-:Y:S01]  /*0820*/  FADD R16, |R12|, |R7| ;  /* 0x400000070c107221 */ /* 0x000fe20000000200 */
[----:B----4-:R-:W-:Y:S01]  /*0830*/  FADD R14, R3, -R14 ;  /* 0x8000000e030e7221 */ /* 0x010fe20000000000 */
[----:B------:R-:W2:Y:S03]  /*0840*/  LDG.E.CONSTANT R12, desc[UR14][R8.64+0x10] ;  /* 0x0000100e080c7981 */ /* 0x000ea6000c1e9900 */
[----:B------:R-:W-:Y:S01]  /*0850*/  FSETP.GEU.AND P0, PT, R16, R5, PT ;  /* 0x000000051000720b */ /* 0x000fe20003f0e000 */
[----:B------:R-:W3:-:S12]  /*0860*/  LDG.E.CONSTANT R7, desc[UR14][R8.64+0x14] ;  /* 0x0000140e08077981 */ /* 0x000ed8000c1e9900 */
[----:B------:R1:W4:Y:S01]  /*0870*/  @!P0 LDG.E.CONSTANT R2, desc[UR14][R10.64] ;  /* 0x0000000e0a028981 */ /* 0x000322000c1e9900 */
[----:B------:R-:W-:Y:S01]  /*0880*/  FADD R13, R6, -R13 ;  /* 0x8000000d060d7221 */ /* 0x000fe20000000000 */
[----:B------:R-:W-:-:S03]  /*0890*/  @!P0 MOV R5, R16 ;  /* 0x0000001000058202 */ /* 0x000fc60000000f00 */
[----:B------:R-:W-:Y:S02]  /*08a0*/  FADD R18, |R14|, |R13| ;  /* 0x4000000d0e127221 */ /* 0x000fe40000000200 */
[----:B------:R-:W3:Y:S03]  /*08b0*/  LDG.E.CONSTANT R14, desc[UR14][R8.64+0x18] ;  /* 0x0000180e080e7981 */ /* 0x000ee6000c1e9900 */
[----:B------:R-:W-:Y:S01]  /*08c0*/  FSETP.GEU.AND P0, PT, R18, R5, PT ;  /* 0x000000051200720b */ /* 0x000fe20003f0e000 */
[----:B------:R-:W3:-:S12]  /*08d0*/  LDG.E.CONSTANT R13, desc[UR14][R8.64+0x1c] ;  /* 0x00001c0e080d7981 */ /* 0x000ed8000c1e9900 */
[----:B----4-:R1:W4:Y:S01]  /*08e0*/  @!P0 LDG.E.CONSTANT R2, desc[UR14][R10.64+0x4] ;  /* 0x0000040e0a028981 */ /* 0x010322000c1e9900 */
[----:B--2---:R-:W-:Y:S01]  /*08f0*/  FADD R12, R3, -R12 ;  /* 0x8000000c030c7221 */ /* 0x004fe20000000000 */
[----:B---3--:R-:W-:Y:S01]  /*0900*/  FADD R7, R6, -R7 ;  /* 0x8000000706077221 */ /* 0x008fe20000000000 */
[----:B------:R-:W-:-:S03]  /*0910*/  @!P0 MOV R5, R18 ;  /* 0x0000001200058202 */ /* 0x000fc60000000f00 */
[----:B------:R-:W-:-:S05]  /*0920*/  FADD R12, |R12|, |R7| ;  /* 0x400000070c0c7221 */ /* 0x000fca0000000200 */
[----:B------:R-:W-:Y:S01]  /*0930*/  FSETP.GEU.AND P0, PT, R12, R5, PT ;  /* 0x000000050c00720b */ /* 0x000fe20003f0e000 */
[----:B------:R-:W-:Y:S01]  /*0940*/  FADD R14, R3, -R14 ;  /* 0x8000000e030e7221 */ /* 0x000fe20000000000 */
[----:B------:R-:W-:-:S04]  /*0950*/  FADD R13, R6, -R13 ;  /* 0x8000000d060d7221 */ /* 0x000fc80000000000 */
[----:B------:R-:W-:-:S07]  /*0960*/  FADD R14, |R14|, |R13| ;  /* 0x4000000d0e0e7221 */ /* 0x000fce0000000200 */
[----:B----4-:R1:W2:Y:S01]  /*0970*/  @!P0 LDG.E.CONSTANT R2, desc[UR14][R10.64+0x8] ;  /* 0x0000080e0a028981 */ /* 0x0102a2000c1e9900 */
[----:B------:R-:W-:-:S04]  /*0980*/  @!P0 MOV R5, R12 ;  /* 0x0000000c00058202 */ /* 0x000fc80000000f00 */
[----:B------:R-:W-:-:S13]  /*0990*/  FSETP.GEU.AND P0, PT, R14, R5, PT ;  /* 0x000000050e00720b */ /* 0x000fda0003f0e000 */
[----:B--2---:R1:W5:Y:S01]  /*09a0*/  @!P0 LDG.E.CONSTANT R2, desc[UR14][R10.64+0xc] ;  /* 0x00000c0e0a028981 */ /* 0x004362000c1e9900 */
[----:B------:R-:W-:Y:S02]  /*09b0*/  IADD3 R4, PT, PT, R4, 0x4, RZ ;  /* 0x0000000404047810 */ /* 0x000fe40007ffe0ff */
[----:B------:R-:W-:-:S07]  /*09c0*/  @!P0 MOV R5, R14 ;  /* 0x0000000e00058202 */ /* 0x000fce0000000f00 */
.L_x_3:
[----:B------:R-:W-:Y:S05]  /*09d0*/  BRA.U !UP1, `(.L_x_0) ;  /* 0x0000000109a87547 */ /* 0x000fea000b800000 */
[----:B------:R-:W-:Y:S02]  /*09e0*/  UISETP.NE.AND UP0, UPT, UR5, 0x1, UPT ;  /* 0x000000010500788c */ /* 0x000fe4000bf05270 */
[----:B------:R-:W-:-:S04]  /*09f0*/  ULOP3.LUT UR4, UR4, 0x1, URZ, 0xc0, !UPT ;  /* 0x0000000104047892 */ /* 0x000fc8000f8ec0ff */
[----:B------:R-:W-:-:S03]  /*0a00*/  UISETP.NE.U32.AND UP1, UPT, UR4, 0x1, UPT ;  /* 0x000000010400788c */ /* 0x000fc6000bf25070 */
[----:B------:R-:W-:Y:S08]  /*0a10*/  BRA.U !UP0, `(.L_x_4) ;  /* 0x0000000108587547 */ /* 0x000ff0000b800000 */
[----:B------:R-:W2:Y:S01]  /*0a20*/  LDC.64 R8, c[0x0][0x388] ;  /* 0x0000e200ff087b82 */ /* 0x000ea20000000a00 */
[----:B01----:R-:W-:-:S05]  /*0a30*/  SHF.L.U32 R11, R4, 0x1, RZ ;  /* 0x00000001040b7819 */ /* 0x003fca00000006ff */
[----:B--2---:R-:W-:Y:S02]  /*0a40*/  IMAD.WIDE.U32 R10, R11, 0x4, R8 ;  /* 0x000000040b0a7825 */ /* 0x004fe400078e0008 */
[----:B------:R-:W0:Y:S03]  /*0a50*/  LDC.64 R8, c[0x0][0x398] ;  /* 0x0000e600ff087b82 */ /* 0x000e260000000a00 */
[----:B------:R-:W2:Y:S04]  /*0a60*/  LDG.E.CONSTANT R12, desc[UR14][R10.64] ;  /* 0x0000000e0a0c7981 */ /* 0x000ea8000c1e9900 */
[----:B------:R-:W3:Y:S04]  /*0a70*/  LDG.E.CONSTANT R7, desc[UR14][R10.64+0x4] ;  /* 0x0000040e0a077981 */ /* 0x000ee8000c1e9900 */
[----:B------:R-:W4:Y:S04]  /*0a80*/  LDG.E.CONSTANT R14, desc[UR14][R10.64+0x8] ;  /* 0x0000080e0a0e7981 */ /* 0x000f28000c1e9900 */
[----:B------:R-:W4:Y:S01]  /*0a90*/  LDG.E.CONSTANT R13, desc[UR14][R10.64+0xc] ;  /* 0x00000c0e0a0d7981 */ /* 0x000f22000c1e9900 */
[----:B0-----:R-:W-:-:S04]  /*0aa0*/  IMAD.WIDE.U32 R8, R4, 0x4, R8 ;  /* 0x0000000404087825 */ /* 0x001fc800078e0008 */
[----:B--2--5:R-:W-:Y:S01]  /*0ab0*/  FADD R12, R3, -R12 ;  /* 0x8000000c030c7221 */ /* 0x024fe20000000000 */
[----:B---3--:R-:W-:-:S04]  /*0ac0*/  FADD R7, R6, -R7 ;  /* 0x8000000706077221 */ /* 0x008fc80000000000 */
[----:B------:R-:W-:-:S05]  /*0ad0*/  FADD R12, |R12|, |R7| ;  /* 0x400000070c0c7221 */ /* 0x000fca0000000200 */
[----:B------:R-:W-:-:S13]  /*0ae0*/  FSETP.GEU.AND P0, PT, R12, R5, PT ;  /* 0x000000050c00720b */ /* 0x000fda0003f0e000 */
[----:B------:R2:W3:Y:S01]  /*0af0*/  @!P0 LDG.E.CONSTANT R2, desc[UR14][R8.64] ;  /* 0x0000000e08028981 */ /* 0x0004e2000c1e9900 */
[----:B----4-:R-:W-:Y:S01]  /*0b00*/  FADD R14, R3, -R14 ;  /* 0x8000000e030e7221 */ /* 0x010fe20000000000 */
[----:B------:R-:W-:Y:S01]  /*0b10*/  FADD R13, R6, -R13 ;  /* 0x8000000d060d7221 */ /* 0x000fe20000000000 */
[----:B------:R-:W-:-:S03]  /*0b20*/  @!P0 MOV R5, R12 ;  /* 0x0000000c00058202 */ /* 0x000fc60000000f00 */
[----:B------:R-:W-:-:S05]  /*0b30*/  FADD R14, |R14|, |R13| ;  /* 0x4000000d0e0e7221 */ /* 0x000fca0000000200 */
[----:B------:R-:W-:-:S13]  /*0b40*/  FSETP.GEU.AND P0, PT, R14, R5, PT ;  /* 0x000000050e00720b */ /* 0x000fda0003f0e000 */
[----:B---3--:R2:W5:Y:S01]  /*0b50*/  @!P0 LDG.E.CONSTANT R2, desc[UR14][R8.64+0x4] ;  /* 0x0000040e08028981 */ /* 0x008562000c1e9900 */
[----:B------:R-:W-:Y:S02]  /*0b60*/  IADD3 R4, PT, PT, R4, 0x2, RZ ;  /* 0x0000000204047810 */ /* 0x000fe40007ffe0ff */
[----:B------:R-:W-:-:S07]  /*0b70*/  @!P0 MOV R5, R14 ;  /* 0x0000000e00058202 */ /* 0x000fce0000000f00 */
.L_x_4:
[----:B------:R-:W-:Y:S05]  /*0b80*/  BRA.U UP1, `(.L_x_0) ;  /* 0x00000001013c7547 */ /* 0x000fea000b800000 */
[----:B--2---:R-:W2:Y:S01]  /*0b90*/  LDC.64 R8, c[0x0][0x388] ;  /* 0x0000e200ff087b82 */ /* 0x004ea20000000a00 */
[----:B------:R-:W-:-:S05]  /*0ba0*/  SHF.L.U32 R7, R4, 0x1, RZ ;  /* 0x0000000104077819 */ /* 0x000fca00000006ff */
[----:B--2---:R-:W-:-:S05]  /*0bb0*/  IMAD.WIDE.U32 R8, R7, 0x4, R8 ;  /* 0x0000000407087825 */ /* 0x004fca00078e0008 */
[----:B01----:R-:W2:Y:S04]  /*0bc0*/  LDG.E.CONSTANT R10, desc[UR14][R8.64] ;  /* 0x0000000e080a7981 */ /* 0x003ea8000c1e9900 */
[----:B------:R-:W3:Y:S01]  /*0bd0*/  LDG.E.CONSTANT R7, desc[UR14][R8.64+0x4] ;  /* 0x0000040e08077981 */ /* 0x000ee2000c1e9900 */
[----:B------:R-:W-:Y:S01]  /*0be0*/  BSSY.RECONVERGENT B0, `(.L_x_0) ;  /* 0x0000009000007945 */ /* 0x000fe20003800200 */
[----:B--2--5:R-:W-:Y:S01]  /*0bf0*/  FADD R10, R3, -R10 ;  /* 0x8000000a030a7221 */ /* 0x024fe20000000000 */
[----:B---3--:R-:W-:-:S04]  /*0c00*/  FADD R7, R6, -R7 ;  /* 0x8000000706077221 */ /* 0x008fc80000000000 */
[----:B------:R-:W-:-:S05]  /*0c10*/  FADD R10, |R10|, |R7| ;  /* 0x400000070a0a7221 */ /* 0x000fca0000000200 */
[----:B------:R-:W-:-:S13]  /*0c20*/  FSETP.GEU.AND P0, PT, R10, R5, PT ;  /* 0x000000050a00720b */ /* 0x000fda0003f0e000 */
[----:B------:R-:W-:Y:S05]  /*0c30*/  @P0 BRA `(.L_x_5) ;  /* 0x00000000000c0947 */ /* 0x000fea0003800000 */
[----:B------:R-:W0:Y:S02]  /*0c40*/  LDC.64 R2, c[0x0][0x398] ;  /* 0x0000e600ff027b82 */ /* 0x000e240000000a00 */
[----:B0-----:R-:W-:-:S06]  /*0c50*/  IMAD.WIDE.U32 R2, R4, 0x4, R2 ;  /* 0x0000000404027825 */ /* 0x001fcc00078e0002 */
[----:B------:R0:W5:Y:S02]  /*0c60*/  LDG.E.CONSTANT R2, desc[UR14][R2.64] ;  /* 0x0000000e02027981 */ /* 0x000164000c1e9900 */
.L_x_5:
[----:B------:R-:W-:Y:S05]  /*0c70*/  BSYNC.RECONVERGENT B0 ;  /* 0x0000000000007941 */ /* 0x000fea0003800200 */
.L_x_0:
[----:B------:R-:W3:Y:S02]  /*0c80*/  LDC.64 R4, c[0x0][0x3a0] ;  /* 0x0000e800ff047b82 */ /* 0x000ee40000000a00 */
[----:B---3--:R-:W-:-:S05]  /*0c90*/  IMAD.WIDE R4, R0, 0x4, R4 ;  /* 0x0000000400047825 */ /* 0x008fca00078e0204 */
[----:B-----5:R-:W-:Y:S01]  /*0ca0*/  STG.E desc[UR14][R4.64], R2 ;  /* 0x0000000204007986 */ /* 0x020fe2000c10190e */
[----:B------:R-:W-:Y:S05]  /*0cb0*/  EXIT ;  /* 0x000000000000794d */ /* 0x000fea0003800000 */
.L_x_6:
[----:B------:R-:W-:-:S00]  /*0cc0*/  BRA `(.L_x_6) ;  /* 0xfffffffc00fc7947 */ /* 0x000fc0000383ffff */
[----:B------:R-:W-:-:S00]  /*0cd0*/  NOP ;  /* 0x0000000000007918 */ /* 0x000fc00000000000 */
        /* <DEDUP_REMOVED lines=10> */
.L_x_7:


//--------------------- .nv.shared.reserved.0     --------------------------
	.section	.nv.shared.reserved.0,"aw",@nobits
	.weak		__nv_reservedSMEM_offset_0_alias
	.size		__nv_reservedSMEM_offset_0_alias, 0, 64
	.other		__nv_reservedSMEM_offset_0_alias,@"STO_CUDA_RESERVED_SHARED STV_DEFAULT"
__nv_reservedSMEM_offset_0_alias:
	.zero		0
	.zero		64


//--------------------- .nv.constant0.find_closest_saturated_nodes --------------------------
	.section	.nv.constant0.find_closest_saturated_nodes,"a",@progbits
	.sectionflags	@""
	.align	4
.nv.constant0.find_closest_saturated_nodes:
	.zero		944


//--------------------- SYMBOLS --------------------------

	.type		.nv.reservedSmem.offset0,@object
	.size		.nv.reservedSmem.offset0,0x4
